//
// Generated by NVIDIA NVVM Compiler
//
// Compiler Build ID: CL-36424714
// Cuda compilation tools, release 13.0, V13.0.88
// Based on NVVM 20.0.0
//

.version 9.0
.target sm_100
.address_size 64

	// .globl	_Z14kernelgpuEoSduIdEvPT_S1_S1_S1_S1_S1_S1_S0_iiiiiiiiiii

.visible .entry _Z14kernelgpuEoSduIdEvPT_S1_S1_S1_S1_S1_S1_S0_iiiiiiiiiii(
	.param .u64 .ptr .align 1 _Z14kernelgpuEoSduIdEvPT_S1_S1_S1_S1_S1_S1_S0_iiiiiiiiiii_param_0,
	.param .u64 .ptr .align 1 _Z14kernelgpuEoSduIdEvPT_S1_S1_S1_S1_S1_S1_S0_iiiiiiiiiii_param_1,
	.param .u64 .ptr .align 1 _Z14kernelgpuEoSduIdEvPT_S1_S1_S1_S1_S1_S1_S0_iiiiiiiiiii_param_2,
	.param .u64 .ptr .align 1 _Z14kernelgpuEoSduIdEvPT_S1_S1_S1_S1_S1_S1_S0_iiiiiiiiiii_param_3,
	.param .u64 .ptr .align 1 _Z14kernelgpuEoSduIdEvPT_S1_S1_S1_S1_S1_S1_S0_iiiiiiiiiii_param_4,
	.param .u64 .ptr .align 1 _Z14kernelgpuEoSduIdEvPT_S1_S1_S1_S1_S1_S1_S0_iiiiiiiiiii_param_5,
	.param .u64 .ptr .align 1 _Z14kernelgpuEoSduIdEvPT_S1_S1_S1_S1_S1_S1_S0_iiiiiiiiiii_param_6,
	.param .f64 _Z14kernelgpuEoSduIdEvPT_S1_S1_S1_S1_S1_S1_S0_iiiiiiiiiii_param_7,
	.param .u32 _Z14kernelgpuEoSduIdEvPT_S1_S1_S1_S1_S1_S1_S0_iiiiiiiiiii_param_8,
	.param .u32 _Z14kernelgpuEoSduIdEvPT_S1_S1_S1_S1_S1_S1_S0_iiiiiiiiiii_param_9,
	.param .u32 _Z14kernelgpuEoSduIdEvPT_S1_S1_S1_S1_S1_S1_S0_iiiiiiiiiii_param_10,
	.param .u32 _Z14kernelgpuEoSduIdEvPT_S1_S1_S1_S1_S1_S1_S0_iiiiiiiiiii_param_11,
	.param .u32 _Z14kernelgpuEoSduIdEvPT_S1_S1_S1_S1_S1_S1_S0_iiiiiiiiiii_param_12,
	.param .u32 _Z14kernelgpuEoSduIdEvPT_S1_S1_S1_S1_S1_S1_S0_iiiiiiiiiii_param_13,
	.param .u32 _Z14kernelgpuEoSduIdEvPT_S1_S1_S1_S1_S1_S1_S0_iiiiiiiiiii_param_14,
	.param .u32 _Z14kernelgpuEoSduIdEvPT_S1_S1_S1_S1_S1_S1_S0_iiiiiiiiiii_param_15,
	.param .u32 _Z14kernelgpuEoSduIdEvPT_S1_S1_S1_S1_S1_S1_S0_iiiiiiiiiii_param_16,
	.param .u32 _Z14kernelgpuEoSduIdEvPT_S1_S1_S1_S1_S1_S1_S0_iiiiiiiiiii_param_17,
	.param .u32 _Z14kernelgpuEoSduIdEvPT_S1_S1_S1_S1_S1_S1_S0_iiiiiiiiiii_param_18
)
{
	.reg .pred 	%p<3>;
	.reg .b32 	%r<21>;
	.reg .b64 	%rd<9>;
	.reg .b64 	%fd<3>;

	ld.param.u64 	%rd3, [_Z14kernelgpuEoSduIdEvPT_S1_S1_S1_S1_S1_S1_S0_iiiiiiiiiii_param_0];
	ld.param.u64 	%rd4, [_Z14kernelgpuEoSduIdEvPT_S1_S1_S1_S1_S1_S1_S0_iiiiiiiiiii_param_2];
	ld.param.u32 	%r8, [_Z14kernelgpuEoSduIdEvPT_S1_S1_S1_S1_S1_S1_S0_iiiiiiiiiii_param_9];
	ld.param.u32 	%r9, [_Z14kernelgpuEoSduIdEvPT_S1_S1_S1_S1_S1_S1_S0_iiiiiiiiiii_param_10];
	ld.param.u32 	%r10, [_Z14kernelgpuEoSduIdEvPT_S1_S1_S1_S1_S1_S1_S0_iiiiiiiiiii_param_16];
	ld.param.u32 	%r11, [_Z14kernelgpuEoSduIdEvPT_S1_S1_S1_S1_S1_S1_S0_iiiiiiiiiii_param_17];
	mov.u32 	%r12, %tid.x;
	mov.u32 	%r13, %ctaid.x;
	mov.u32 	%r1, %ntid.x;
	mad.lo.s32 	%r20, %r13, %r1, %r12;
	setp.ge.s32 	%p1, %r20, %r8;
	@%p1 bra 	$L__BB0_3;
	mul.lo.s32 	%r3, %r11, %r9;
	mul.lo.s32 	%r4, %r11, %r10;
	mov.u32 	%r14, %nctaid.x;
	mul.lo.s32 	%r5, %r1, %r14;
	cvta.to.global.u64 	%rd1, %rd4;
	cvta.to.global.u64 	%rd2, %rd3;
$L__BB0_2:
	div.s32 	%r15, %r20, %r11;
	mul.lo.s32 	%r16, %r15, %r11;
	sub.s32 	%r17, %r20, %r16;
	mad.lo.s32 	%r18, %r3, %r15, %r17;
	mul.wide.s32 	%rd5, %r18, 8;
	add.s64 	%rd6, %rd1, %rd5;
	ld.global.f64 	%fd1, [%rd6];
	mul.f64 	%fd2, %fd1, 0dC000000000000000;
	mad.lo.s32 	%r19, %r4, %r15, %r17;
	mul.wide.s32 	%rd7, %r19, 8;
	add.s64 	%rd8, %rd2, %rd7;
	st.global.f64 	[%rd8], %fd2;
	add.s32 	%r20, %r20, %r5;
	setp.lt.s32 	%p2, %r20, %r8;
	@%p2 bra 	$L__BB0_2;
$L__BB0_3:
	ret;

}
	// .globl	_Z14kernelgpuEoSduIfEvPT_S1_S1_S1_S1_S1_S1_S0_iiiiiiiiiii
.visible .entry _Z14kernelgpuEoSduIfEvPT_S1_S1_S1_S1_S1_S1_S0_iiiiiiiiiii(
	.param .u64 .ptr .align 1 _Z14kernelgpuEoSduIfEvPT_S1_S1_S1_S1_S1_S1_S0_iiiiiiiiiii_param_0,
	.param .u64 .ptr .align 1 _Z14kernelgpuEoSduIfEvPT_S1_S1_S1_S1_S1_S1_S0_iiiiiiiiiii_param_1,
	.param .u64 .ptr .align 1 _Z14kernelgpuEoSduIfEvPT_S1_S1_S1_S1_S1_S1_S0_iiiiiiiiiii_param_2,
	.param .u64 .ptr .align 1 _Z14kernelgpuEoSduIfEvPT_S1_S1_S1_S1_S1_S1_S0_iiiiiiiiiii_param_3,
	.param .u64 .ptr .align 1 _Z14kernelgpuEoSduIfEvPT_S1_S1_S1_S1_S1_S1_S0_iiiiiiiiiii_param_4,
	.param .u64 .ptr .align 1 _Z14kernelgpuEoSduIfEvPT_S1_S1_S1_S1_S1_S1_S0_iiiiiiiiiii_param_5,
	.param .u64 .ptr .align 1 _Z14kernelgpuEoSduIfEvPT_S1_S1_S1_S1_S1_S1_S0_iiiiiiiiiii_param_6,
	.param .f32 _Z14kernelgpuEoSduIfEvPT_S1_S1_S1_S1_S1_S1_S0_iiiiiiiiiii_param_7,
	.param .u32 _Z14kernelgpuEoSduIfEvPT_S1_S1_S1_S1_S1_S1_S0_iiiiiiiiiii_param_8,
	.param .u32 _Z14kernelgpuEoSduIfEvPT_S1_S1_S1_S1_S1_S1_S0_iiiiiiiiiii_param_9,
	.param .u32 _Z14kernelgpuEoSduIfEvPT_S1_S1_S1_S1_S1_S1_S0_iiiiiiiiiii_param_10,
	.param .u32 _Z14kernelgpuEoSduIfEvPT_S1_S1_S1_S1_S1_S1_S0_iiiiiiiiiii_param_11,
	.param .u32 _Z14kernelgpuEoSduIfEvPT_S1_S1_S1_S1_S1_S1_S0_iiiiiiiiiii_param_12,
	.param .u32 _Z14kernelgpuEoSduIfEvPT_S1_S1_S1_S1_S1_S1_S0_iiiiiiiiiii_param_13,
	.param .u32 _Z14kernelgpuEoSduIfEvPT_S1_S1_S1_S1_S1_S1_S0_iiiiiiiiiii_param_14,
	.param .u32 _Z14kernelgpuEoSduIfEvPT_S1_S1_S1_S1_S1_S1_S0_iiiiiiiiiii_param_15,
	.param .u32 _Z14kernelgpuEoSduIfEvPT_S1_S1_S1_S1_S1_S1_S0_iiiiiiiiiii_param_16,
	.param .u32 _Z14kernelgpuEoSduIfEvPT_S1_S1_S1_S1_S1_S1_S0_iiiiiiiiiii_param_17,
	.param .u32 _Z14kernelgpuEoSduIfEvPT_S1_S1_S1_S1_S1_S1_S0_iiiiiiiiiii_param_18
)
{
	.reg .pred 	%p<3>;
	.reg .b32 	%r<21>;
	.reg .b32 	%f<3>;
	.reg .b64 	%rd<9>;

	ld.param.u64 	%rd3, [_Z14kernelgpuEoSduIfEvPT_S1_S1_S1_S1_S1_S1_S0_iiiiiiiiiii_param_0];
	ld.param.u64 	%rd4, [_Z14kernelgpuEoSduIfEvPT_S1_S1_S1_S1_S1_S1_S0_iiiiiiiiiii_param_2];
	ld.param.u32 	%r8, [_Z14kernelgpuEoSduIfEvPT_S1_S1_S1_S1_S1_S1_S0_iiiiiiiiiii_param_9];
	ld.param.u32 	%r9, [_Z14kernelgpuEoSduIfEvPT_S1_S1_S1_S1_S1_S1_S0_iiiiiiiiiii_param_10];
	ld.param.u32 	%r10, [_Z14kernelgpuEoSduIfEvPT_S1_S1_S1_S1_S1_S1_S0_iiiiiiiiiii_param_16];
	ld.param.u32 	%r11, [_Z14kernelgpuEoSduIfEvPT_S1_S1_S1_S1_S1_S1_S0_iiiiiiiiiii_param_17];
	mov.u32 	%r12, %tid.x;
	mov.u32 	%r13, %ctaid.x;
	mov.u32 	%r1, %ntid.x;
	mad.lo.s32 	%r20, %r13, %r1, %r12;
	setp.ge.s32 	%p1, %r20, %r8;
	@%p1 bra 	$L__BB1_3;
	mul.lo.s32 	%r3, %r11, %r9;
	mul.lo.s32 	%r4, %r11, %r10;
	mov.u32 	%r14, %nctaid.x;
	mul.lo.s32 	%r5, %r1, %r14;
	cvta.to.global.u64 	%rd1, %rd4;
	cvta.to.global.u64 	%rd2, %rd3;
$L__BB1_2:
	div.s32 	%r15, %r20, %r11;
	mul.lo.s32 	%r16, %r15, %r11;
	sub.s32 	%r17, %r20, %r16;
	mad.lo.s32 	%r18, %r3, %r15, %r17;
	mul.wide.s32 	%rd5, %r18, 4;
	add.s64 	%rd6, %rd1, %rd5;
	ld.global.f32 	%f1, [%rd6];
	mul.f32 	%f2, %f1, 0fC0000000;
	mad.lo.s32 	%r19, %r4, %r15, %r17;
	mul.wide.s32 	%rd7, %r19, 4;
	add.s64 	%rd8, %rd2, %rd7;
	st.global.f32 	[%rd8], %f2;
	add.s32 	%r20, %r20, %r5;
	setp.lt.s32 	%p2, %r20, %r8;
	@%p2 bra 	$L__BB1_2;
$L__BB1_3:
	ret;

}


// ===== COMPILED SASS (sm_100) =====

	.target	sm_100

	.elftype	@"ET_EXEC"


//--------------------- .note.nv.tkinfo           --------------------------
	.section	.note.nv.tkinfo,"",@"SHT_NOTE"
	.sectionflags	@"SHF_NOTE_NV_TKINFO"
	.tkinfo
        /*0018*/ 	.word	0x00000002
        /*0030*/ 	.string	""
        /*0030*/ 	.string	"ptxas"
        /*0030*/ 	.string	"Cuda compilation tools, release 13.0, V13.0.88"
        /*0030*/ 	.string	"Build cuda_13.0.r13.0/compiler.36424714_0"
        /*0030*/ 	.string	"-arch sm_100 -m 64 "



//--------------------- .note.nv.cuinfo           --------------------------
	.section	.note.nv.cuinfo,"",@"SHT_NOTE"
	.sectionflags	@"SHF_NOTE_NV_CUINFO"
        /*0018*/ 	.short	0x0002
        /*001a*/ 	.short	0x0064
        /*001c*/ 	.short	0x0082
	.zero		2


//--------------------- .nv.info                  --------------------------
	.section	.nv.info,"",@"SHT_CUDA_INFO"
	.align	4


	//----- nvinfo : EIATTR_REGCOUNT
	.align		4
        /*0000*/ 	.byte	0x04, 0x2f
        /*0002*/ 	.short	(.L_1 - .L_0)
	.align		4
.L_0:
        /*0004*/ 	.word	index@(_Z14kernelgpuEoSduIdEvPT_S1_S1_S1_S1_S1_S1_S0_iiiiiiiiiii)
        /*0008*/ 	.word	0x00000016


	//----- nvinfo : EIATTR_FRAME_SIZE
	.align		4
.L_1:
        /*000c*/ 	.byte	0x04, 0x11
        /*000e*/ 	.short	(.L_3 - .L_2)
	.align		4
.L_2:
        /*0010*/ 	.word	index@(_Z14kernelgpuEoSduIdEvPT_S1_S1_S1_S1_S1_S1_S0_iiiiiiiiiii)
        /*0014*/ 	.word	0x00000000


	//----- nvinfo : EIATTR_REGCOUNT
	.align		4
.L_3:
        /*0018*/ 	.byte	0x04, 0x2f
        /*001a*/ 	.short	(.L_5 - .L_4)
	.align		4
.L_4:
        /*001c*/ 	.word	index@(_Z14kernelgpuEoSduIfEvPT_S1_S1_S1_S1_S1_S1_S0_iiiiiiiiiii)
        /*0020*/ 	.word	0x00000014


	//----- nvinfo : EIATTR_FRAME_SIZE
	.align		4
.L_5:
        /*0024*/ 	.byte	0x04, 0x11
        /*0026*/ 	.short	(.L_7 - .L_6)
	.align		4
.L_6:
        /*0028*/ 	.word	index@(_Z14kernelgpuEoSduIfEvPT_S1_S1_S1_S1_S1_S1_S0_iiiiiiiiiii)
        /*002c*/ 	.word	0x00000000


	//----- nvinfo : EIATTR_MIN_STACK_SIZE
	.align		4
.L_7:
        /*0030*/ 	.byte	0x04, 0x12
        /*0032*/ 	.short	(.L_9 - .L_8)
	.align		4
.L_8:
        /*0034*/ 	.word	index@(_Z14kernelgpuEoSduIfEvPT_S1_S1_S1_S1_S1_S1_S0_iiiiiiiiiii)
        /*0038*/ 	.word	0x00000000


	//----- nvinfo : EIATTR_MIN_STACK_SIZE
	.align		4
.L_9:
        /*003c*/ 	.byte	0x04, 0x12
        /*003e*/ 	.short	(.L_11 - .L_10)
	.align		4
.L_10:
        /*0040*/ 	.word	index@(_Z14kernelgpuEoSduIdEvPT_S1_S1_S1_S1_S1_S1_S0_iiiiiiiiiii)
        /*0044*/ 	.word	0x00000000
.L_11:


//--------------------- .nv.compat                --------------------------
	.section	.nv.compat,"",@"SHT_CUDA_COMPAT_INFO"
	.align	4
        /*0000*/ 	.byte	0x02, 0x09, 0x00, 0x00, 0x02, 0x02, 0x01, 0x00, 0x02, 0x05, 0x05, 0x00, 0x03, 0x07, 0x01, 0x01
        /*0010*/ 	.byte	0x02, 0x03, 0x00, 0x00, 0x02, 0x06, 0x01, 0x00, 0x04, 0x0b, 0x08, 0x00, 0x01, 0x00, 0x00, 0x00
        /*0020*/ 	.byte	0x00, 0x00, 0x00, 0x00


//--------------------- .nv.info._Z14kernelgpuEoSduIfEvPT_S1_S1_S1_S1_S1_S1_S0_iiiiiiiiiii --------------------------
	.section	.nv.info._Z14kernelgpuEoSduIfEvPT_S1_S1_S1_S1_S1_S1_S0_iiiiiiiiiii,"",@"SHT_CUDA_INFO"
	.sectionflags	@""
	.align	4


	//----- nvinfo : EIATTR_CUDA_API_VERSION
	.align		4
        /*0000*/ 	.byte	0x04, 0x37
        /*0002*/ 	.short	(.L_13 - .L_12)
.L_12:
        /*0004*/ 	.word	0x00000082


	//----- nvinfo : EIATTR_KPARAM_INFO
	.align		4
.L_13:
        /*0008*/ 	.byte	0x04, 0x17
        /*000a*/ 	.short	(.L_15 - .L_14)
.L_14:
        /*000c*/ 	.word	0x00000000
        /*0010*/ 	.short	0x0012
        /*0012*/ 	.short	0x0064
        /*0014*/ 	.byte	0x00, 0xf0, 0x11, 0x00


	//----- nvinfo : EIATTR_KPARAM_INFO
	.align		4
.L_15:
        /*0018*/ 	.byte	0x04, 0x17
        /*001a*/ 	.short	(.L_17 - .L_16)
.L_16:
        /*001c*/ 	.word	0x00000000
        /*0020*/ 	.short	0x0011
        /*0022*/ 	.short	0x0060
        /*0024*/ 	.byte	0x00, 0xf0, 0x11, 0x00


	//----- nvinfo : EIATTR_KPARAM_INFO
	.align		4
.L_17:
        /*0028*/ 	.byte	0x04, 0x17
        /*002a*/ 	.short	(.L_19 - .L_18)
.L_18:
        /*002c*/ 	.word	0x00000000
        /*0030*/ 	.short	0x0010
        /*0032*/ 	.short	0x005c
        /*0034*/ 	.byte	0x00, 0xf0, 0x11, 0x00


	//----- nvinfo : EIATTR_KPARAM_INFO
	.align		4
.L_19:
        /*0038*/ 	.byte	0x04, 0x17
        /*003a*/ 	.short	(.L_21 - .L_20)
.L_20:
        /*003c*/ 	.word	0x00000000
        /*0040*/ 	.short	0x000f
        /*0042*/ 	.short	0x0058
        /*0044*/ 	.byte	0x00, 0xf0, 0x11, 0x00


	//----- nvinfo : EIATTR_KPARAM_INFO
	.align		4
.L_21:
        /*0048*/ 	.byte	0x04, 0x17
        /*004a*/ 	.short	(.L_23 - .L_22)
.L_22:
        /*004c*/ 	.word	0x00000000
        /*0050*/ 	.short	0x000e
        /*0052*/ 	.short	0x0054
        /*0054*/ 	.byte	0x00, 0xf0, 0x11, 0x00


	//----- nvinfo : EIATTR_KPARAM_INFO
	.align		4
.L_23:
        /*0058*/ 	.byte	0x04, 0x17
        /*005a*/ 	.short	(.L_25 - .L_24)
.L_24:
        /*005c*/ 	.word	0x00000000
        /*0060*/ 	.short	0x000d
        /*0062*/ 	.short	0x0050
        /*0064*/ 	.byte	0x00, 0xf0, 0x11, 0x00


	//----- nvinfo : EIATTR_KPARAM_INFO
	.align		4
.L_25:
        /*0068*/ 	.byte	0x04, 0x17
        /*006a*/ 	.short	(.L_27 - .L_26)
.L_26:
        /*006c*/ 	.word	0x00000000
        /*0070*/ 	.short	0x000c
        /*0072*/ 	.short	0x004c
        /*0074*/ 	.byte	0x00, 0xf0, 0x11, 0x00


	//----- nvinfo : EIATTR_KPARAM_INFO
	.align		4
.L_27:
        /*0078*/ 	.byte	0x04, 0x17
        /*007a*/ 	.short	(.L_29 - .L_28)
.L_28:
        /*007c*/ 	.word	0x00000000
        /*0080*/ 	.short	0x000b
        /*0082*/ 	.short	0x0048
        /*0084*/ 	.byte	0x00, 0xf0, 0x11, 0x00


	//----- nvinfo : EIATTR_KPARAM_INFO
	.align		4
.L_29:
        /*0088*/ 	.byte	0x04, 0x17
        /*008a*/ 	.short	(.L_31 - .L_30)
.L_30:
        /*008c*/ 	.word	0x00000000
        /*0090*/ 	.short	0x000a
        /*0092*/ 	.short	0x0044
        /*0094*/ 	.byte	0x00, 0xf0, 0x11, 0x00


	//----- nvinfo : EIATTR_KPARAM_INFO
	.align		4
.L_31:
        /*0098*/ 	.byte	0x04, 0x17
        /*009a*/ 	.short	(.L_33 - .L_32)
.L_32:
        /*009c*/ 	.word	0x00000000
        /*00a0*/ 	.short	0x0009
        /*00a2*/ 	.short	0x0040
        /*00a4*/ 	.byte	0x00, 0xf0, 0x11, 0x00


	//----- nvinfo : EIATTR_KPARAM_INFO
	.align		4
.L_33:
        /*00a8*/ 	.byte	0x04, 0x17
        /*00aa*/ 	.short	(.L_35 - .L_34)
.L_34:
        /*00ac*/ 	.word	0x00000000
        /*00b0*/ 	.short	0x0008
        /*00b2*/ 	.short	0x003c
        /*00b4*/ 	.byte	0x00, 0xf0, 0x11, 0x00


	//----- nvinfo : EIATTR_KPARAM_INFO
	.align		4
.L_35:
        /*00b8*/ 	.byte	0x04, 0x17
        /*00ba*/ 	.short	(.L_37 - .L_36)
.L_36:
        /*00bc*/ 	.word	0x00000000
        /*00c0*/ 	.short	0x0007
        /*00c2*/ 	.short	0x0038
        /*00c4*/ 	.byte	0x00, 0xf0, 0x11, 0x00


	//----- nvinfo : EIATTR_KPARAM_INFO
	.align		4
.L_37:
        /*00c8*/ 	.byte	0x04, 0x17
        /*00ca*/ 	.short	(.L_39 - .L_38)
.L_38:
        /*00cc*/ 	.word	0x00000000
        /*00d0*/ 	.short	0x0006
        /*00d2*/ 	.short	0x0030
        /*00d4*/ 	.byte	0x00, 0xf5, 0x21, 0x00


	//----- nvinfo : EIATTR_KPARAM_INFO
	.align		4
.L_39:
        /*00d8*/ 	.byte	0x04, 0x17
        /*00da*/ 	.short	(.L_41 - .L_40)
.L_40:
        /*00dc*/ 	.word	0x00000000
        /*00e0*/ 	.short	0x0005
        /*00e2*/ 	.short	0x0028
        /*00e4*/ 	.byte	0x00, 0xf5, 0x21, 0x00


	//----- nvinfo : EIATTR_KPARAM_INFO
	.align		4
.L_41:
        /*00e8*/ 	.byte	0x04, 0x17
        /*00ea*/ 	.short	(.L_43 - .L_42)
.L_42:
        /*00ec*/ 	.word	0x00000000
        /*00f0*/ 	.short	0x0004
        /*00f2*/ 	.short	0x0020
        /*00f4*/ 	.byte	0x00, 0xf5, 0x21, 0x00


	//----- nvinfo : EIATTR_KPARAM_INFO
	.align		4
.L_43:
        /*00f8*/ 	.byte	0x04, 0x17
        /*00fa*/ 	.short	(.L_45 - .L_44)
.L_44:
        /*00fc*/ 	.word	0x00000000
        /*0100*/ 	.short	0x0003
        /*0102*/ 	.short	0x0018
        /*0104*/ 	.byte	0x00, 0xf5, 0x21, 0x00


	//----- nvinfo : EIATTR_KPARAM_INFO
	.align		4
.L_45:
        /*0108*/ 	.byte	0x04, 0x17
        /*010a*/ 	.short	(.L_47 - .L_46)
.L_46:
        /*010c*/ 	.word	0x00000000
        /*0110*/ 	.short	0x0002
        /*0112*/ 	.short	0x0010
        /*0114*/ 	.byte	0x00, 0xf5, 0x21, 0x00


	//----- nvinfo : EIATTR_KPARAM_INFO
	.align		4
.L_47:
        /*0118*/ 	.byte	0x04, 0x17
        /*011a*/ 	.short	(.L_49 - .L_48)
.L_48:
        /*011c*/ 	.word	0x00000000
        /*0120*/ 	.short	0x0001
        /*0122*/ 	.short	0x0008
        /*0124*/ 	.byte	0x00, 0xf5, 0x21, 0x00


	//----- nvinfo : EIATTR_KPARAM_INFO
	.align		4
.L_49:
        /*0128*/ 	.byte	0x04, 0x17
        /*012a*/ 	.short	(.L_51 - .L_50)
.L_50:
        /*012c*/ 	.word	0x00000000
        /*0130*/ 	.short	0x0000
        /*0132*/ 	.short	0x0000
        /*0134*/ 	.byte	0x00, 0xf5, 0x21, 0x00


	//----- nvinfo : EIATTR_SPARSE_MMA_MASK
	.align		4
.L_51:
        /*0138*/ 	.byte	0x03, 0x50
        /*013a*/ 	.short	0x0000


	//----- nvinfo : EIATTR_MAXREG_COUNT
	.align		4
        /*013c*/ 	.byte	0x03, 0x1b
        /*013e*/ 	.short	0x00ff


	//----- nvinfo : EIATTR_MERCURY_ISA_VERSION
	.align		4
        /*0140*/ 	.byte	0x03, 0x5f
        /*0142*/ 	.short	0x0101


	//----- nvinfo : EIATTR_VRC_CTA_INIT_COUNT
	.align		4
        /*0144*/ 	.byte	0x02, 0x4a
	.zero		1
	.zero		1


	//----- nvinfo : EIATTR_EXIT_INSTR_OFFSETS
	.align		4
        /*0148*/ 	.byte	0x04, 0x1c
        /*014a*/ 	.short	(.L_53 - .L_52)


	//   ....[0]....
.L_52:
        /*014c*/ 	.word	0x00000070


	//   ....[1]....
        /*0150*/ 	.word	0x000003a0


	//----- nvinfo : EIATTR_CRS_STACK_SIZE
	.align		4
.L_53:
        /*0154*/ 	.byte	0x04, 0x1e
        /*0156*/ 	.short	(.L_55 - .L_54)
.L_54:
        /*0158*/ 	.word	0x00000000


	//----- nvinfo : EIATTR_CBANK_PARAM_SIZE
	.align		4
.L_55:
        /*015c*/ 	.byte	0x03, 0x19
        /*015e*/ 	.short	0x0068


	//----- nvinfo : EIATTR_PARAM_CBANK
	.align		4
        /*0160*/ 	.byte	0x04, 0x0a
        /*0162*/ 	.short	(.L_57 - .L_56)
	.align		4
.L_56:
        /*0164*/ 	.word	index@(.nv.constant0._Z14kernelgpuEoSduIfEvPT_S1_S1_S1_S1_S1_S1_S0_iiiiiiiiiii)
        /*0168*/ 	.short	0x0380
        /*016a*/ 	.short	0x0068


	//----- nvinfo : EIATTR_SW_WAR
	.align		4
.L_57:
        /*016c*/ 	.byte	0x04, 0x36
        /*016e*/ 	.short	(.L_59 - .L_58)
.L_58:
        /*0170*/ 	.word	0x00000008
.L_59:


//--------------------- .nv.info._Z14kernelgpuEoSduIdEvPT_S1_S1_S1_S1_S1_S1_S0_iiiiiiiiiii --------------------------
	.section	.nv.info._Z14kernelgpuEoSduIdEvPT_S1_S1_S1_S1_S1_S1_S0_iiiiiiiiiii,"",@"SHT_CUDA_INFO"
	.sectionflags	@""
	.align	4


	//----- nvinfo : EIATTR_CUDA_API_VERSION
	.align		4
        /*0000*/ 	.byte	0x04, 0x37
        /*0002*/ 	.short	(.L_61 - .L_60)
.L_60:
        /*0004*/ 	.word	0x00000082


	//----- nvinfo : EIATTR_KPARAM_INFO
	.align		4
.L_61:
        /*0008*/ 	.byte	0x04, 0x17
        /*000a*/ 	.short	(.L_63 - .L_62)
.L_62:
        /*000c*/ 	.word	0x00000000
        /*0010*/ 	.short	0x0012
        /*0012*/ 	.short	0x0068
        /*0014*/ 	.byte	0x00, 0xf0, 0x11, 0x00


	//----- nvinfo : EIATTR_KPARAM_INFO
	.align		4
.L_63:
        /*0018*/ 	.byte	0x04, 0x17
        /*001a*/ 	.short	(.L_65 - .L_64)
.L_64:
        /*001c*/ 	.word	0x00000000
        /*0020*/ 	.short	0x0011
        /*0022*/ 	.short	0x0064
        /*0024*/ 	.byte	0x00, 0xf0, 0x11, 0x00


	//----- nvinfo : EIATTR_KPARAM_INFO
	.align		4
.L_65:
        /*0028*/ 	.byte	0x04, 0x17
        /*002a*/ 	.short	(.L_67 - .L_66)
.L_66:
        /*002c*/ 	.word	0x00000000
        /*0030*/ 	.short	0x0010
        /*0032*/ 	.short	0x0060
        /*0034*/ 	.byte	0x00, 0xf0, 0x11, 0x00


	//----- nvinfo : EIATTR_KPARAM_INFO
	.align		4
.L_67:
        /*0038*/ 	.byte	0x04, 0x17
        /*003a*/ 	.short	(.L_69 - .L_68)
.L_68:
        /*003c*/ 	.word	0x00000000
        /*0040*/ 	.short	0x000f
        /*0042*/ 	.short	0x005c
        /*0044*/ 	.byte	0x00, 0xf0, 0x11, 0x00


	//----- nvinfo : EIATTR_KPARAM_INFO
	.align		4
.L_69:
        /*0048*/ 	.byte	0x04, 0x17
        /*004a*/ 	.short	(.L_71 - .L_70)
.L_70:
        /*004c*/ 	.word	0x00000000
        /*0050*/ 	.short	0x000e
        /*0052*/ 	.short	0x0058
        /*0054*/ 	.byte	0x00, 0xf0, 0x11, 0x00


	//----- nvinfo : EIATTR_KPARAM_INFO
	.align		4
.L_71:
        /*0058*/ 	.byte	0x04, 0x17
        /*005a*/ 	.short	(.L_73 - .L_72)
.L_72:
        /*005c*/ 	.word	0x00000000
        /*0060*/ 	.short	0x000d
        /*0062*/ 	.short	0x0054
        /*0064*/ 	.byte	0x00, 0xf0, 0x11, 0x00


	//----- nvinfo : EIATTR_KPARAM_INFO
	.align		4
.L_73:
        /*0068*/ 	.byte	0x04, 0x17
        /*006a*/ 	.short	(.L_75 - .L_74)
.L_74:
        /*006c*/ 	.word	0x00000000
        /*0070*/ 	.short	0x000c
        /*0072*/ 	.short	0x0050
        /*0074*/ 	.byte	0x00, 0xf0, 0x11, 0x00


	//----- nvinfo : EIATTR_KPARAM_INFO
	.align		4
.L_75:
        /*0078*/ 	.byte	0x04, 0x17
        /*007a*/ 	.short	(.L_77 - .L_76)
.L_76:
        /*007c*/ 	.word	0x00000000
        /*0080*/ 	.short	0x000b
        /*0082*/ 	.short	0x004c
        /*0084*/ 	.byte	0x00, 0xf0, 0x11, 0x00


	//----- nvinfo : EIATTR_KPARAM_INFO
	.align		4
.L_77:
        /*0088*/ 	.byte	0x04, 0x17
        /*008a*/ 	.short	(.L_79 - .L_78)
.L_78:
        /*008c*/ 	.word	0x00000000
        /*0090*/ 	.short	0x000a
        /*0092*/ 	.short	0x0048
        /*0094*/ 	.byte	0x00, 0xf0, 0x11, 0x00


	//----- nvinfo : EIATTR_KPARAM_INFO
	.align		4
.L_79:
        /*0098*/ 	.byte	0x04, 0x17
        /*009a*/ 	.short	(.L_81 - .L_80)
.L_80:
        /*009c*/ 	.word	0x00000000
        /*00a0*/ 	.short	0x0009
        /*00a2*/ 	.short	0x0044
        /*00a4*/ 	.byte	0x00, 0xf0, 0x11, 0x00


	//----- nvinfo : EIATTR_KPARAM_INFO
	.align		4
.L_81:
        /*00a8*/ 	.byte	0x04, 0x17
        /*00aa*/ 	.short	(.L_83 - .L_82)
.L_82:
        /*00ac*/ 	.word	0x00000000
        /*00b0*/ 	.short	0x0008
        /*00b2*/ 	.short	0x0040
        /*00b4*/ 	.byte	0x00, 0xf0, 0x11, 0x00


	//----- nvinfo : EIATTR_KPARAM_INFO
	.align		4
.L_83:
        /*00b8*/ 	.byte	0x04, 0x17
        /*00ba*/ 	.short	(.L_85 - .L_84)
.L_84:
        /*00bc*/ 	.word	0x00000000
        /*00c0*/ 	.short	0x0007
        /*00c2*/ 	.short	0x0038
        /*00c4*/ 	.byte	0x00, 0xf0, 0x21, 0x00


	//----- nvinfo : EIATTR_KPARAM_INFO
	.align		4
.L_85:
        /*00c8*/ 	.byte	0x04, 0x17
        /*00ca*/ 	.short	(.L_87 - .L_86)
.L_86:
        /*00cc*/ 	.word	0x00000000
        /*00d0*/ 	.short	0x0006
        /*00d2*/ 	.short	0x0030
        /*00d4*/ 	.byte	0x00, 0xf5, 0x21, 0x00


	//----- nvinfo : EIATTR_KPARAM_INFO
	.align		4
.L_87:
        /*00d8*/ 	.byte	0x04, 0x17
        /*00da*/ 	.short	(.L_89 - .L_88)
.L_88:
        /*00dc*/ 	.word	0x00000000
        /*00e0*/ 	.short	0x0005
        /*00e2*/ 	.short	0x0028
        /*00e4*/ 	.byte	0x00, 0xf5, 0x21, 0x00


	//----- nvinfo : EIATTR_KPARAM_INFO
	.align		4
.L_89:
        /*00e8*/ 	.byte	0x04, 0x17
        /*00ea*/ 	.short	(.L_91 - .L_90)
.L_90:
        /*00ec*/ 	.word	0x00000000
        /*00f0*/ 	.short	0x0004
        /*00f2*/ 	.short	0x0020
        /*00f4*/ 	.byte	0x00, 0xf5, 0x21, 0x00


	//----- nvinfo : EIATTR_KPARAM_INFO
	.align		4
.L_91:
        /*00f8*/ 	.byte	0x04, 0x17
        /*00fa*/ 	.short	(.L_93 - .L_92)
.L_92:
        /*00fc*/ 	.word	0x00000000
        /*0100*/ 	.short	0x0003
        /*0102*/ 	.short	0x0018
        /*0104*/ 	.byte	0x00, 0xf5, 0x21, 0x00


	//----- nvinfo : EIATTR_KPARAM_INFO
	.align		4
.L_93:
        /*0108*/ 	.byte	0x04, 0x17
        /*010a*/ 	.short	(.L_95 - .L_94)
.L_94:
        /*010c*/ 	.word	0x00000000
        /*0110*/ 	.short	0x0002
        /*0112*/ 	.short	0x0010
        /*0114*/ 	.byte	0x00, 0xf5, 0x21, 0x00


	//----- nvinfo : EIATTR_KPARAM_INFO
	.align		4
.L_95:
        /*0118*/ 	.byte	0x04, 0x17
        /*011a*/ 	.short	(.L_97 - .L_96)
.L_96:
        /*011c*/ 	.word	0x00000000
        /*0120*/ 	.short	0x0001
        /*0122*/ 	.short	0x0008
        /*0124*/ 	.byte	0x00, 0xf5, 0x21, 0x00


	//----- nvinfo : EIATTR_KPARAM_INFO
	.align		4
.L_97:
        /*0128*/ 	.byte	0x04, 0x17
        /*012a*/ 	.short	(.L_99 - .L_98)
.L_98:
        /*012c*/ 	.word	0x00000000
        /*0130*/ 	.short	0x0000
        /*0132*/ 	.short	0x0000
        /*0134*/ 	.byte	0x00, 0xf5, 0x21, 0x00


	//----- nvinfo : EIATTR_SPARSE_MMA_MASK
	.align		4
.L_99:
        /*0138*/ 	.byte	0x03, 0x50
        /*013a*/ 	.short	0x0000


	//----- nvinfo : EIATTR_MAXREG_COUNT
	.align		4
        /*013c*/ 	.byte	0x03, 0x1b
        /*013e*/ 	.short	0x00ff


	//----- nvinfo : EIATTR_MERCURY_ISA_VERSION
	.align		4
        /*0140*/ 	.byte	0x03, 0x5f
        /*0142*/ 	.short	0x0101


	//----- nvinfo : EIATTR_VRC_CTA_INIT_COUNT
	.align		4
        /*0144*/ 	.byte	0x02, 0x4a
	.zero		1
	.zero		1


	//----- nvinfo : EIATTR_EXIT_INSTR_OFFSETS
	.align		4
        /*0148*/ 	.byte	0x04, 0x1c
        /*014a*/ 	.short	(.L_101 - .L_100)


	//   ....[0]....
.L_100:
        /*014c*/ 	.word	0x00000070


	//   ....[1]....
        /*0150*/ 	.word	0x00000380


	//----- nvinfo : EIATTR_CRS_STACK_SIZE
	.align		4
.L_101:
        /*0154*/ 	.byte	0x04, 0x1e
        /*0156*/ 	.short	(.L_103 - .L_102)
.L_102:
        /*0158*/ 	.word	0x00000000


	//----- nvinfo : EIATTR_CBANK_PARAM_SIZE
	.align		4
.L_103:
        /*015c*/ 	.byte	0x03, 0x19
        /*015e*/ 	.short	0x006c


	//----- nvinfo : EIATTR_PARAM_CBANK
	.align		4
        /*0160*/ 	.byte	0x04, 0x0a
        /*0162*/ 	.short	(.L_105 - .L_104)
	.align		4
.L_104:
        /*0164*/ 	.word	index@(.nv.constant0._Z14kernelgpuEoSduIdEvPT_S1_S1_S1_S1_S1_S1_S0_iiiiiiiiiii)
        /*0168*/ 	.short	0x0380
        /*016a*/ 	.short	0x006c


	//----- nvinfo : EIATTR_SW_WAR
	.align		4
.L_105:
        /*016c*/ 	.byte	0x04, 0x36
        /*016e*/ 	.short	(.L_107 - .L_106)
.L_106:
        /*0170*/ 	.word	0x00000008
.L_107:


//--------------------- .nv.callgraph             --------------------------
	.section	.nv.callgraph,"",@"SHT_CUDA_CALLGRAPH"
	.align	4
	.sectionentsize	8
	.align		4
        /*0000*/ 	.word	0x00000000
	.align		4
        /*0004*/ 	.word	0xffffffff
	.align		4
        /*0008*/ 	.word	0x00000000
	.align		4
        /*000c*/ 	.word	0xfffffffe
	.align		4
        /*0010*/ 	.word	0x00000000
	.align		4
        /*0014*/ 	.word	0xfffffffd
	.align		4
        /*0018*/ 	.word	0x00000000
	.align		4
        /*001c*/ 	.word	0xfffffffc


//--------------------- .text._Z14kernelgpuEoSduIfEvPT_S1_S1_S1_S1_S1_S1_S0_iiiiiiiiiii --------------------------
	.section	.text._Z14kernelgpuEoSduIfEvPT_S1_S1_S1_S1_S1_S1_S0_iiiiiiiiiii,"ax",@progbits
	.align	128
        .global         _Z14kernelgpuEoSduIfEvPT_S1_S1_S1_S1_S1_S1_S0_iiiiiiiiiii
        .type           _Z14kernelgpuEoSduIfEvPT_S1_S1_S1_S1_S1_S1_S0_iiiiiiiiiii,@function
        .size           _Z14kernelgpuEoSduIfEvPT_S1_S1_S1_S1_S1_S1_S0_iiiiiiiiiii,(.L_x_4 - _Z14kernelgpuEoSduIfEvPT_S1_S1_S1_S1_S1_S1_S0_iiiiiiiiiii)
        .other          _Z14kernelgpuEoSduIfEvPT_S1_S1_S1_S1_S1_S1_S0_iiiiiiiiiii,@"STO_CUDA_ENTRY STV_DEFAULT"
_Z14kernelgpuEoSduIfEvPT_S1_S1_S1_S1_S1_S1_S0_iiiiiiiiiii:
.text._Z14kernelgpuEoSduIfEvPT_S1_S1_S1_S1_S1_S1_S0_iiiiiiiiiii:
[----:B------:R-:W-:Y:S01]  /*0000*/  LDC R1, c[0x0][0x37c] ;  /* 0x0000df00ff017b82 */ /* 0x000fe20000000800 */
[----:B------:R-:W0:Y:S07]  /*0010*/  S2R R10, SR_TID.X ;  /* 0x00000000000a7919 */ /* 0x000e2e0000002100 */
[----:B------:R-:W0:Y:S01]  /*0020*/  S2UR UR4, SR_CTAID.X ;  /* 0x00000000000479c3 */ /* 0x000e220000002500 */
[----:B------:R-:W1:Y:S07]  /*0030*/  LDCU UR5, c[0x0][0x3c0] ;  /* 0x00007800ff0577ac */ /* 0x000e6e0008000800 */
[----:B------:R-:W0:Y:S02]  /*0040*/  LDC R11, c[0x0][0x360] ;  /* 0x0000d800ff0b7b82 */ /* 0x000e240000000800 */
[----:B0-----:R-:W-:-:S05]  /*0050*/  IMAD R10, R11, UR4, R10 ;  /* 0x000000040b0a7c24 */ /* 0x001fca000f8e020a */
[----:B-1----:R-:W-:-:S13]  /*0060*/  ISETP.GE.AND P0, PT, R10, UR5, PT ;  /* 0x000000050a007c0c */ /* 0x002fda000bf06270 */
[----:B------:R-:W-:Y:S05]  /*0070*/  @P0 EXIT ;  /* 0x000000000000094d */ /* 0x000fea0003800000 */
[----:B------:R-:W0:Y:S01]  /*0080*/  LDC R12, c[0x0][0x3e0] ;  /* 0x0000f800ff0c7b82 */ /* 0x000e220000000800 */
[----:B------:R-:W1:Y:S01]  /*0090*/  LDCU UR4, c[0x0][0x370] ;  /* 0x00006e00ff0477ac */ /* 0x000e620008000800 */
[----:B------:R-:W2:Y:S06]  /*00a0*/  LDCU UR5, c[0x0][0x3c4] ;  /* 0x00007880ff0577ac */ /* 0x000eac0008000800 */
[----:B------:R-:W3:Y:S01]  /*00b0*/  LDC R6, c[0x0][0x3e0] ;  /* 0x0000f800ff067b82 */ /* 0x000ee20000000800 */
[----:B------:R-:W4:Y:S01]  /*00c0*/  LDCU UR8, c[0x0][0x3dc] ;  /* 0x00007b80ff0877ac */ /* 0x000f220008000800 */
[----:B------:R-:W0:Y:S06]  /*00d0*/  LDCU.64 UR6, c[0x0][0x358] ;  /* 0x00006b00ff0677ac */ /* 0x000e2c0008000a00 */
[----:B------:R-:W1:Y:S01]  /*00e0*/  LDC.64 R4, c[0x0][0x390] ;  /* 0x0000e400ff047b82 */ /* 0x000e620000000a00 */
[----:B------:R-:W0:Y:S02]  /*00f0*/  LDCU UR9, c[0x0][0x3c0] ;  /* 0x00007800ff0977ac */ /* 0x000e240008000800 */
[----:B0-----:R-:W-:-:S05]  /*0100*/  IABS R0, R12 ;  /* 0x0000000c00007213 */ /* 0x001fca0000000000 */
[----:B------:R-:W0:Y:S01]  /*0110*/  LDC.64 R2, c[0x0][0x380] ;  /* 0x0000e000ff027b82 */ /* 0x000e220000000a00 */
[----:B------:R-:W-:Y:S01]  /*0120*/  ISETP.NE.AND P0, PT, R12, RZ, PT ;  /* 0x000000ff0c00720c */ /* 0x000fe20003f05270 */
[----:B------:R-:W5:Y:S08]  /*0130*/  I2F.RP R7, R0 ;  /* 0x0000000000077306 */ /* 0x000f700000209400 */
[----:B-----5:R-:W5:Y:S02]  /*0140*/  MUFU.RCP R7, R7 ;  /* 0x0000000700077308 */ /* 0x020f640000001000 */
[----:B-----5:R-:W-:-:S06]  /*0150*/  IADD3 R8, PT, PT, R7, 0xffffffe, RZ ;  /* 0x0ffffffe07087810 */ /* 0x020fcc0007ffe0ff */
[----:B------:R5:W2:Y:S02]  /*0160*/  F2I.FTZ.U32.TRUNC.NTZ R9, R8 ;  /* 0x0000000800097305 */ /* 0x000aa4000021f000 */
[----:B-----5:R-:W-:Y:S02]  /*0170*/  HFMA2 R8, -RZ, RZ, 0, 0 ;  /* 0x00000000ff087431 */ /* 0x020fe400000001ff */
[----:B--2---:R-:W-:-:S04]  /*0180*/  IMAD.MOV R7, RZ, RZ, -R9 ;  /* 0x000000ffff077224 */ /* 0x004fc800078e0a09 */
[----:B------:R-:W-:-:S04]  /*0190*/  IMAD R7, R7, R0, RZ ;  /* 0x0000000007077224 */ /* 0x000fc800078e02ff */
[----:B------:R-:W-:-:S04]  /*01a0*/  IMAD.HI.U32 R7, R9, R7, R8 ;  /* 0x0000000709077227 */ /* 0x000fc800078e0008 */
[----:B------:R-:W-:Y:S02]  /*01b0*/  IMAD.MOV.U32 R9, RZ, RZ, R10 ;  /* 0x000000ffff097224 */ /* 0x000fe400078e000a */
[----:B-1----:R-:W-:Y:S02]  /*01c0*/  IMAD R8, R11, UR4, RZ ;  /* 0x000000040b087c24 */ /* 0x002fe4000f8e02ff */
[C---:B------:R-:W-:Y:S02]  /*01d0*/  IMAD R10, R12.reuse, UR5, RZ ;  /* 0x000000050c0a7c24 */ /* 0x040fe4000f8e02ff */
[----:B----4-:R-:W-:Y:S01]  /*01e0*/  IMAD R11, R12, UR8, RZ ;  /* 0x000000080c0b7c24 */ /* 0x010fe2000f8e02ff */
[----:B0--3--:R-:W-:-:S07]  /*01f0*/  LOP3.LUT R12, RZ, R12, RZ, 0x33, !PT ;  /* 0x0000000cff0c7212 */ /* 0x009fce00078e33ff */
.L_x_0:
[----:B------:R-:W-:Y:S02]  /*0200*/  IABS R14, R9 ;  /* 0x00000009000e7213 */ /* 0x000fe40000000000 */
[----:B0-----:R-:W-:-:S03]  /*0210*/  IABS R16, R6 ;  /* 0x0000000600107213 */ /* 0x001fc60000000000 */
[----:B------:R-:W-:-:S05]  /*0220*/  IMAD.HI.U32 R13, R7, R14, RZ ;  /* 0x0000000e070d7227 */ /* 0x000fca00078e00ff */
[----:B------:R-:W-:-:S05]  /*0230*/  IADD3 R15, PT, PT, -R13, RZ, RZ ;  /* 0x000000ff0d0f7210 */ /* 0x000fca0007ffe1ff */
[----:B------:R-:W-:Y:S01]  /*0240*/  IMAD R15, R16, R15, R14 ;  /* 0x0000000f100f7224 */ /* 0x000fe200078e020e */
[----:B------:R-:W-:-:S04]  /*0250*/  LOP3.LUT R14, R9, R6, RZ, 0x3c, !PT ;  /* 0x00000006090e7212 */ /* 0x000fc800078e3cff */
[----:B------:R-:W-:Y:S02]  /*0260*/  ISETP.GT.U32.AND P2, PT, R0, R15, PT ;  /* 0x0000000f0000720c */ /* 0x000fe40003f44070 */
[----:B------:R-:W-:-:S11]  /*0270*/  ISETP.GE.AND P3, PT, R14, RZ, PT ;  /* 0x000000ff0e00720c */ /* 0x000fd60003f66270 */
[----:B------:R-:W-:Y:S01]  /*0280*/  @!P2 IMAD.IADD R15, R15, 0x1, -R16 ;  /* 0x000000010f0fa824 */ /* 0x000fe200078e0a10 */
[----:B------:R-:W-:-:S04]  /*0290*/  @!P2 IADD3 R13, PT, PT, R13, 0x1, RZ ;  /* 0x000000010d0da810 */ /* 0x000fc80007ffe0ff */
[----:B------:R-:W-:-:S13]  /*02a0*/  ISETP.GE.U32.AND P1, PT, R15, R0, PT ;  /* 0x000000000f00720c */ /* 0x000fda0003f26070 */
[----:B------:R-:W-:-:S05]  /*02b0*/  @P1 IADD3 R13, PT, PT, R13, 0x1, RZ ;  /* 0x000000010d0d1810 */ /* 0x000fca0007ffe0ff */
[----:B------:R-:W-:-:S05]  /*02c0*/  @!P3 IMAD.MOV R13, RZ, RZ, -R13 ;  /* 0x000000ffff0db224 */ /* 0x000fca00078e0a0d */
[----:B------:R-:W-:-:S04]  /*02d0*/  SEL R13, R12, R13, !P0 ;  /* 0x0000000d0c0d7207 */ /* 0x000fc80004000000 */
[----:B------:R-:W-:-:S05]  /*02e0*/  IADD3 R16, PT, PT, -R13, RZ, RZ ;  /* 0x000000ff0d107210 */ /* 0x000fca0007ffe1ff */
[----:B------:R-:W-:-:S04]  /*02f0*/  IMAD R16, R6, R16, R9 ;  /* 0x0000001006107224 */ /* 0x000fc800078e0209 */
[----:B------:R-:W-:-:S04]  /*0300*/  IMAD R15, R10, R13, R16 ;  /* 0x0000000d0a0f7224 */ /* 0x000fc800078e0210 */
[----:B------:R-:W-:-:S06]  /*0310*/  IMAD.WIDE R14, R15, 0x4, R4 ;  /* 0x000000040f0e7825 */ /* 0x000fcc00078e0204 */
[----:B------:R-:W2:Y:S01]  /*0320*/  LDG.E R14, desc[UR6][R14.64] ;  /* 0x000000060e0e7981 */ /* 0x000ea2000c1e1900 */
[----:B------:R-:W-:Y:S01]  /*0330*/  IMAD R17, R11, R13, R16 ;  /* 0x0000000d0b117224 */ /* 0x000fe200078e0210 */
[----:B------:R-:W-:-:S03]  /*0340*/  IADD3 R9, PT, PT, R8, R9, RZ ;  /* 0x0000000908097210 */ /* 0x000fc60007ffe0ff */
[----:B------:R-:W-:Y:S01]  /*0350*/  IMAD.WIDE R16, R17, 0x4, R2 ;  /* 0x0000000411107825 */ /* 0x000fe200078e0202 */
[----:B------:R-:W-:-:S03]  /*0360*/  ISETP.GE.AND P1, PT, R9, UR9, PT ;  /* 0x0000000909007c0c */ /* 0x000fc6000bf26270 */
[----:B--2---:R-:W-:-:S05]  /*0370*/  FMUL R13, R14, -2 ;  /* 0xc00000000e0d7820 */ /* 0x004fca0000400000 */
[----:B------:R0:W-:Y:S05]  /*0380*/  STG.E desc[UR6][R16.64], R13 ;  /* 0x0000000d10007986 */ /* 0x0001ea000c101906 */
[----:B------:R-:W-:Y:S05]  /*0390*/  @!P1 BRA `(.L_x_0) ;  /* 0xfffffffc00989947 */ /* 0x000fea000383ffff */
[----:B------:R-:W-:Y:S05]  /*03a0*/  EXIT ;  /* 0x000000000000794d */ /* 0x000fea0003800000 */
.L_x_1:
[----:B------:R-:W-:-:S00]  /*03b0*/  BRA `(.L_x_1) ;  /* 0xfffffffc00fc7947 */ /* 0x000fc0000383ffff */
[----:B------:R-:W-:-:S00]  /*03c0*/  NOP ;  /* 0x0000000000007918 */ /* 0x000fc00000000000 */
        /* <DEDUP_REMOVED lines=11> */
.L_x_4:


//--------------------- .text._Z14kernelgpuEoSduIdEvPT_S1_S1_S1_S1_S1_S1_S0_iiiiiiiiiii --------------------------
	.section	.text._Z14kernelgpuEoSduIdEvPT_S1_S1_S1_S1_S1_S1_S0_iiiiiiiiiii,"ax",@progbits
	.align	128
        .global         _Z14kernelgpuEoSduIdEvPT_S1_S1_S1_S1_S1_S1_S0_iiiiiiiiiii
        .type           _Z14kernelgpuEoSduIdEvPT_S1_S1_S1_S1_S1_S1_S0_iiiiiiiiiii,@function
        .size           _Z14kernelgpuEoSduIdEvPT_S1_S1_S1_S1_S1_S1_S0_iiiiiiiiiii,(.L_x_5 - _Z14kernelgpuEoSduIdEvPT_S1_S1_S1_S1_S1_S1_S0_iiiiiiiiiii)
        .other          _Z14kernelgpuEoSduIdEvPT_S1_S1_S1_S1_S1_S1_S0_iiiiiiiiiii,@"STO_CUDA_ENTRY STV_DEFAULT"
_Z14kernelgpuEoSduIdEvPT_S1_S1_S1_S1_S1_S1_S0_iiiiiiiiiii:
.text._Z14kernelgpuEoSduIdEvPT_S1_S1_S1_S1_S1_S1_S0_iiiiiiiiiii:
        /* <DEDUP_REMOVED lines=8> */
[----:B------:R-:W0:Y:S01]  /*0080*/  LDC.64 R10, c[0x0][0x3e0] ;  /* 0x0000f800ff0a7b82 */ /* 0x000e220000000a00 */
[----:B------:R-:W1:Y:S01]  /*0090*/  LDCU UR5, c[0x0][0x3c8] ;  /* 0x00007900ff0577ac */ /* 0x000e620008000800 */
[----:B------:R-:W2:Y:S06]  /*00a0*/  LDCU UR4, c[0x0][0x370] ;  /* 0x00006e00ff0477ac */ /* 0x000eac0008000800 */
[----:B------:R-:W3:Y:S01]  /*00b0*/  LDC R6, c[0x0][0x3e4] ;  /* 0x0000f900ff067b82 */ /* 0x000ee20000000800 */
[----:B------:R-:W4:Y:S01]  /*00c0*/  LDCU.64 UR6, c[0x0][0x358] ;  /* 0x00006b00ff0677ac */ /* 0x000f220008000a00 */
[----:B------:R-:W0:Y:S06]  /*00d0*/  LDCU UR8, c[0x0][0x3c4] ;  /* 0x00007880ff0877ac */ /* 0x000e2c0008000800 */
[----:B------:R-:W1:Y:S01]  /*00e0*/  LDC.64 R2, c[0x0][0x390] ;  /* 0x0000e400ff027b82 */ /* 0x000e620000000a00 */
[----:B0-----:R-:W-:-:S07]  /*00f0*/  IABS R0, R11 ;  /* 0x0000000b00007213 */ /* 0x001fce0000000000 */
        /* <DEDUP_REMOVED lines=10> */
[C---:B------:R-:W-:Y:S02]  /*01a0*/  IMAD R8, R11.reuse, R10, RZ ;  /* 0x0000000a0b087224 */ /* 0x040fe400078e02ff */
[----:B-1----:R-:W-:Y:S01]  /*01b0*/  IMAD R9, R11, UR5, RZ ;  /* 0x000000050b097c24 */ /* 0x002fe2000f8e02ff */
[----:B------:R-:W-:Y:S01]  /*01c0*/  LOP3.LUT R11, RZ, R11, RZ, 0x33, !PT ;  /* 0x0000000bff0b7212 */ /* 0x000fe200078e33ff */
[----:B0--34-:R-:W-:-:S07]  /*01d0*/  IMAD R10, R12, UR4, RZ ;  /* 0x000000040c0a7c24 */ /* 0x019fce000f8e02ff */
.L_x_2:
[----:B------:R-:W-:Y:S02]  /*01e0*/  IABS R14, R13 ;  /* 0x0000000d000e7213 */ /* 0x000fe40000000000 */
[----:B0-----:R-:W-:-:S03]  /*01f0*/  IABS R16, R6 ;  /* 0x0000000600107213 */ /* 0x001fc60000000000 */
[----:B------:R-:W-:-:S04]  /*0200*/  IMAD.HI.U32 R12, R7, R14, RZ ;  /* 0x0000000e070c7227 */ /* 0x000fc800078e00ff */
[----:B------:R-:W-:-:S04]  /*0210*/  IMAD.MOV R15, RZ, RZ, -R12 ;  /* 0x000000ffff0f7224 */ /* 0x000fc800078e0a0c */
[----:B------:R-:W-:Y:S01]  /*0220*/  IMAD R15, R16, R15, R14 ;  /* 0x0000000f100f7224 */ /* 0x000fe200078e020e */
[----:B------:R-:W-:-:S04]  /*0230*/  LOP3.LUT R14, R13, R6, RZ, 0x3c, !PT ;  /* 0x000000060d0e7212 */ /* 0x000fc800078e3cff */
[----:B------:R-:W-:Y:S02]  /*0240*/  ISETP.GT.U32.AND P2, PT, R0, R15, PT ;  /* 0x0000000f0000720c */ /* 0x000fe40003f44070 */
[----:B------:R-:W-:-:S11]  /*0250*/  ISETP.GE.AND P3, PT, R14, RZ, PT ;  /* 0x000000ff0e00720c */ /* 0x000fd60003f66270 */
[----:B------:R-:W-:Y:S01]  /*0260*/  @!P2 IADD3 R15, PT, PT, R15, -R16, RZ ;  /* 0x800000100f0fa210 */ /* 0x000fe20007ffe0ff */
[----:B------:R-:W-:-:S03]  /*0270*/  @!P2 VIADD R12, R12, 0x1 ;  /* 0x000000010c0ca836 */ /* 0x000fc60000000000 */
        /* <DEDUP_REMOVED lines=8> */
[----:B------:R-:W2:Y:S01]  /*0300*/  LDG.E.64 R14, desc[UR6][R14.64] ;  /* 0x000000060e0e7981 */ /* 0x000ea2000c1e1b00 */
[----:B------:R-:W-:Y:S01]  /*0310*/  IMAD R19, R8, R12, R17 ;  /* 0x0000000c08137224 */ /* 0x000fe200078e0211 */
[----:B------:R-:W-:-:S03]  /*0320*/  IADD3 R13, PT, PT, R10, R13, RZ ;  /* 0x0000000d0a0d7210 */ /* 0x000fc60007ffe0ff */
[----:B------:R-:W-:Y:S01]  /*0330*/  IMAD.WIDE R18, R19, 0x8, R4 ;  /* 0x0000000813127825 */ /* 0x000fe200078e0204 */
[----:B------:R-:W-:Y:S01]  /*0340*/  ISETP.GE.AND P1, PT, R13, UR8, PT ;  /* 0x000000080d007c0c */ /* 0x000fe2000bf26270 */
[----:B--2---:R-:W-:-:S07]  /*0350*/  DMUL R16, R14, -2 ;  /* 0xc00000000e107828 */ /* 0x004fce0000000000 */
[----:B------:R0:W-:Y:S05]  /*0360*/  STG.E.64 desc[UR6][R18.64], R16 ;  /* 0x0000001012007986 */ /* 0x0001ea000c101b06 */
[----:B------:R-:W-:Y:S05]  /*0370*/  @!P1 BRA `(.L_x_2) ;  /* 0xfffffffc00989947 */ /* 0x000fea000383ffff */
[----:B------:R-:W-:Y:S05]  /*0380*/  EXIT ;  /* 0x000000000000794d */ /* 0x000fea0003800000 */
.L_x_3:
        /* <DEDUP_REMOVED lines=15> */
.L_x_5:


//--------------------- .nv.shared.reserved.0     --------------------------
	.section	.nv.shared.reserved.0,"aw",@nobits
	.weak		__nv_reservedSMEM_offset_0_alias
	.size		__nv_reservedSMEM_offset_0_alias, 0, 64
	.other		__nv_reservedSMEM_offset_0_alias,@"STO_CUDA_RESERVED_SHARED STV_DEFAULT"
__nv_reservedSMEM_offset_0_alias:
	.zero		0
	.zero		64


//--------------------- .nv.constant0._Z14kernelgpuEoSduIfEvPT_S1_S1_S1_S1_S1_S1_S0_iiiiiiiiiii --------------------------
	.section	.nv.constant0._Z14kernelgpuEoSduIfEvPT_S1_S1_S1_S1_S1_S1_S0_iiiiiiiiiii,"a",@progbits
	.sectionflags	@""
	.align	4
.nv.constant0._Z14kernelgpuEoSduIfEvPT_S1_S1_S1_S1_S1_S1_S0_iiiiiiiiiii:
	.zero		1000


//--------------------- .nv.constant0._Z14kernelgpuEoSduIdEvPT_S1_S1_S1_S1_S1_S1_S0_iiiiiiiiiii --------------------------
	.section	.nv.constant0._Z14kernelgpuEoSduIdEvPT_S1_S1_S1_S1_S1_S1_S0_iiiiiiiiiii,"a",@progbits
	.sectionflags	@""
	.align	4
.nv.constant0._Z14kernelgpuEoSduIdEvPT_S1_S1_S1_S1_S1_S1_S0_iiiiiiiiiii:
	.zero		1004


//--------------------- SYMBOLS --------------------------

	.type		.nv.reservedSmem.offset0,@object
	.size		.nv.reservedSmem.offset0,0x4
